//
// Generated by NVIDIA NVVM Compiler
//
// Compiler Build ID: CL-36424714
// Cuda compilation tools, release 13.0, V13.0.88
// Based on NVVM 20.0.0
//

.version 9.0
.target sm_100
.address_size 64

	// .globl	_Z22prefix_sum_intra_blockPiS_i
// _ZZ22prefix_sum_intra_blockPiS_iE4temp has been demoted

.visible .entry _Z22prefix_sum_intra_blockPiS_i(
	.param .u64 .ptr .align 1 _Z22prefix_sum_intra_blockPiS_i_param_0,
	.param .u64 .ptr .align 1 _Z22prefix_sum_intra_blockPiS_i_param_1,
	.param .u32 _Z22prefix_sum_intra_blockPiS_i_param_2
)
{
	.reg .pred 	%p<7>;
	.reg .b32 	%r<26>;
	.reg .b64 	%rd<9>;
	// demoted variable
	.shared .align 4 .b8 _ZZ22prefix_sum_intra_blockPiS_iE4temp[4096];
	ld.param.u64 	%rd1, [_Z22prefix_sum_intra_blockPiS_i_param_0];
	ld.param.u64 	%rd2, [_Z22prefix_sum_intra_blockPiS_i_param_1];
	ld.param.u32 	%r9, [_Z22prefix_sum_intra_blockPiS_i_param_2];
	mov.u32 	%r1, %tid.x;
	mov.u32 	%r10, %ctaid.x;
	mov.u32 	%r2, %ntid.x;
	mad.lo.s32 	%r3, %r10, %r2, %r1;
	setp.ge.s32 	%p1, %r3, %r9;
	shl.b32 	%r11, %r1, 2;
	mov.u32 	%r12, _ZZ22prefix_sum_intra_blockPiS_iE4temp;
	add.s32 	%r4, %r12, %r11;
	@%p1 bra 	$L__BB0_2;
	cvta.to.global.u64 	%rd3, %rd1;
	mul.wide.s32 	%rd4, %r3, 4;
	add.s64 	%rd5, %rd3, %rd4;
	ld.global.u32 	%r14, [%rd5];
	st.shared.u32 	[%r4], %r14;
	bra.uni 	$L__BB0_3;
$L__BB0_2:
	mov.b32 	%r13, 0;
	st.shared.u32 	[%r4], %r13;
$L__BB0_3:
	bar.sync 	0;
	setp.lt.u32 	%p2, %r2, 2;
	@%p2 bra 	$L__BB0_10;
	mov.b32 	%r24, 1;
$L__BB0_5:
	setp.lt.u32 	%p3, %r1, %r24;
	mov.b32 	%r25, 0;
	@%p3 bra 	$L__BB0_7;
	sub.s32 	%r17, %r1, %r24;
	shl.b32 	%r18, %r17, 2;
	add.s32 	%r20, %r12, %r18;
	ld.shared.u32 	%r25, [%r20];
$L__BB0_7:
	setp.lt.u32 	%p4, %r1, %r24;
	bar.sync 	0;
	@%p4 bra 	$L__BB0_9;
	ld.shared.u32 	%r21, [%r4];
	add.s32 	%r22, %r21, %r25;
	st.shared.u32 	[%r4], %r22;
$L__BB0_9:
	bar.sync 	0;
	shl.b32 	%r24, %r24, 1;
	setp.lt.u32 	%p5, %r24, %r2;
	@%p5 bra 	$L__BB0_5;
$L__BB0_10:
	setp.ge.s32 	%p6, %r3, %r9;
	@%p6 bra 	$L__BB0_12;
	ld.shared.u32 	%r23, [%r4];
	cvta.to.global.u64 	%rd6, %rd2;
	mul.wide.s32 	%rd7, %r3, 4;
	add.s64 	%rd8, %rd6, %rd7;
	st.global.u32 	[%rd8], %r23;
$L__BB0_12:
	ret;

}
	// .globl	_Z17block_sums_kernelPiS_i
.visible .entry _Z17block_sums_kernelPiS_i(
	.param .u64 .ptr .align 1 _Z17block_sums_kernelPiS_i_param_0,
	.param .u64 .ptr .align 1 _Z17block_sums_kernelPiS_i_param_1,
	.param .u32 _Z17block_sums_kernelPiS_i_param_2
)
{
	.reg .pred 	%p<4>;
	.reg .b32 	%r<10>;
	.reg .b64 	%rd<9>;

	ld.param.u64 	%rd1, [_Z17block_sums_kernelPiS_i_param_0];
	ld.param.u64 	%rd2, [_Z17block_sums_kernelPiS_i_param_1];
	ld.param.u32 	%r3, [_Z17block_sums_kernelPiS_i_param_2];
	mov.u32 	%r4, %tid.x;
	mov.u32 	%r1, %ctaid.x;
	mov.u32 	%r6, %ntid.x;
	mad.lo.s32 	%r2, %r1, %r6, %r4;
	setp.ge.s32 	%p1, %r2, %r3;
	add.s32 	%r8, %r6, -1;
	setp.ne.s32 	%p2, %r4, %r8;
	or.pred  	%p3, %p1, %p2;
	@%p3 bra 	$L__BB1_2;
	cvta.to.global.u64 	%rd3, %rd1;
	cvta.to.global.u64 	%rd4, %rd2;
	mul.wide.s32 	%rd5, %r2, 4;
	add.s64 	%rd6, %rd3, %rd5;
	ld.global.u32 	%r9, [%rd6];
	mul.wide.u32 	%rd7, %r1, 4;
	add.s64 	%rd8, %rd4, %rd7;
	st.global.u32 	[%rd8], %r9;
$L__BB1_2:
	ret;

}
	// .globl	_Z18adjust_inter_blockPiS_i
.visible .entry _Z18adjust_inter_blockPiS_i(
	.param .u64 .ptr .align 1 _Z18adjust_inter_blockPiS_i_param_0,
	.param .u64 .ptr .align 1 _Z18adjust_inter_blockPiS_i_param_1,
	.param .u32 _Z18adjust_inter_blockPiS_i_param_2
)
{
	.reg .pred 	%p<4>;
	.reg .b32 	%r<10>;
	.reg .b64 	%rd<9>;

	ld.param.u64 	%rd1, [_Z18adjust_inter_blockPiS_i_param_0];
	ld.param.u64 	%rd2, [_Z18adjust_inter_blockPiS_i_param_1];
	ld.param.u32 	%r3, [_Z18adjust_inter_blockPiS_i_param_2];
	mov.u32 	%r4, %tid.x;
	mov.u32 	%r1, %ctaid.x;
	mov.u32 	%r5, %ntid.x;
	mad.lo.s32 	%r2, %r1, %r5, %r4;
	setp.eq.s32 	%p1, %r1, 0;
	setp.ge.s32 	%p2, %r2, %r3;
	or.pred  	%p3, %p1, %p2;
	@%p3 bra 	$L__BB2_2;
	cvta.to.global.u64 	%rd3, %rd2;
	cvta.to.global.u64 	%rd4, %rd1;
	add.s32 	%r6, %r1, -1;
	mul.wide.u32 	%rd5, %r6, 4;
	add.s64 	%rd6, %rd3, %rd5;
	ld.global.u32 	%r7, [%rd6];
	mul.wide.s32 	%rd7, %r2, 4;
	add.s64 	%rd8, %rd4, %rd7;
	ld.global.u32 	%r8, [%rd8];
	add.s32 	%r9, %r8, %r7;
	st.global.u32 	[%rd8], %r9;
$L__BB2_2:
	ret;

}


// ===== COMPILED SASS (sm_100) =====

	.target	sm_100

	.elftype	@"ET_EXEC"


//--------------------- .note.nv.tkinfo           --------------------------
	.section	.note.nv.tkinfo,"",@"SHT_NOTE"
	.sectionflags	@"SHF_NOTE_NV_TKINFO"
	.tkinfo
        /*0018*/ 	.word	0x00000002
        /*0030*/ 	.string	""
        /*0030*/ 	.string	"ptxas"
        /*0030*/ 	.string	"Cuda compilation tools, release 13.0, V13.0.88"
        /*0030*/ 	.string	"Build cuda_13.0.r13.0/compiler.36424714_0"
        /*0030*/ 	.string	"-arch sm_100 -m 64 "



//--------------------- .note.nv.cuinfo           --------------------------
	.section	.note.nv.cuinfo,"",@"SHT_NOTE"
	.sectionflags	@"SHF_NOTE_NV_CUINFO"
        /*0018*/ 	.short	0x0002
        /*001a*/ 	.short	0x0064
        /*001c*/ 	.short	0x0082
	.zero		2


//--------------------- .nv.info                  --------------------------
	.section	.nv.info,"",@"SHT_CUDA_INFO"
	.align	4


	//----- nvinfo : EIATTR_REGCOUNT
	.align		4
        /*0000*/ 	.byte	0x04, 0x2f
        /*0002*/ 	.short	(.L_1 - .L_0)
	.align		4
.L_0:
        /*0004*/ 	.word	index@(_Z22prefix_sum_intra_blockPiS_i)
        /*0008*/ 	.word	0x0000000c


	//----- nvinfo : EIATTR_FRAME_SIZE
	.align		4
.L_1:
        /*000c*/ 	.byte	0x04, 0x11
        /*000e*/ 	.short	(.L_3 - .L_2)
	.align		4
.L_2:
        /*0010*/ 	.word	index@(_Z22prefix_sum_intra_blockPiS_i)
        /*0014*/ 	.word	0x00000000


	//----- nvinfo : EIATTR_REGCOUNT
	.align		4
.L_3:
        /*0018*/ 	.byte	0x04, 0x2f
        /*001a*/ 	.short	(.L_5 - .L_4)
	.align		4
.L_4:
        /*001c*/ 	.word	index@(_Z17block_sums_kernelPiS_i)
        /*0020*/ 	.word	0x0000000a


	//----- nvinfo : EIATTR_FRAME_SIZE
	.align		4
.L_5:
        /*0024*/ 	.byte	0x04, 0x11
        /*0026*/ 	.short	(.L_7 - .L_6)
	.align		4
.L_6:
        /*0028*/ 	.word	index@(_Z17block_sums_kernelPiS_i)
        /*002c*/ 	.word	0x00000000


	//----- nvinfo : EIATTR_REGCOUNT
	.align		4
.L_7:
        /*0030*/ 	.byte	0x04, 0x2f
        /*0032*/ 	.short	(.L_9 - .L_8)
	.align		4
.L_8:
        /*0034*/ 	.word	index@(_Z18adjust_inter_blockPiS_i)
        /*0038*/ 	.word	0x0000000c


	//----- nvinfo : EIATTR_FRAME_SIZE
	.align		4
.L_9:
        /*003c*/ 	.byte	0x04, 0x11
        /*003e*/ 	.short	(.L_11 - .L_10)
	.align		4
.L_10:
        /*0040*/ 	.word	index@(_Z18adjust_inter_blockPiS_i)
        /*0044*/ 	.word	0x00000000


	//----- nvinfo : EIATTR_MIN_STACK_SIZE
	.align		4
.L_11:
        /*0048*/ 	.byte	0x04, 0x12
        /*004a*/ 	.short	(.L_13 - .L_12)
	.align		4
.L_12:
        /*004c*/ 	.word	index@(_Z18adjust_inter_blockPiS_i)
        /*0050*/ 	.word	0x00000000


	//----- nvinfo : EIATTR_MIN_STACK_SIZE
	.align		4
.L_13:
        /*0054*/ 	.byte	0x04, 0x12
        /*0056*/ 	.short	(.L_15 - .L_14)
	.align		4
.L_14:
        /*0058*/ 	.word	index@(_Z17block_sums_kernelPiS_i)
        /*005c*/ 	.word	0x00000000


	//----- nvinfo : EIATTR_MIN_STACK_SIZE
	.align		4
.L_15:
        /*0060*/ 	.byte	0x04, 0x12
        /*0062*/ 	.short	(.L_17 - .L_16)
	.align		4
.L_16:
        /*0064*/ 	.word	index@(_Z22prefix_sum_intra_blockPiS_i)
        /*0068*/ 	.word	0x00000000
.L_17:


//--------------------- .nv.compat                --------------------------
	.section	.nv.compat,"",@"SHT_CUDA_COMPAT_INFO"
	.align	4
        /*0000*/ 	.byte	0x02, 0x09, 0x00, 0x00, 0x02, 0x02, 0x01, 0x00, 0x02, 0x05, 0x05, 0x00, 0x03, 0x07, 0x01, 0x01
        /*0010*/ 	.byte	0x02, 0x03, 0x00, 0x00, 0x02, 0x06, 0x01, 0x00, 0x04, 0x0b, 0x08, 0x00, 0x09, 0x00, 0x00, 0x00
        /*0020*/ 	.byte	0x00, 0x00, 0x00, 0x00


//--------------------- .nv.info._Z18adjust_inter_blockPiS_i --------------------------
	.section	.nv.info._Z18adjust_inter_blockPiS_i,"",@"SHT_CUDA_INFO"
	.sectionflags	@""
	.align	4


	//----- nvinfo : EIATTR_CUDA_API_VERSION
	.align		4
        /*0000*/ 	.byte	0x04, 0x37
        /*0002*/ 	.short	(.L_19 - .L_18)
.L_18:
        /*0004*/ 	.word	0x00000082


	//----- nvinfo : EIATTR_KPARAM_INFO
	.align		4
.L_19:
        /*0008*/ 	.byte	0x04, 0x17
        /*000a*/ 	.short	(.L_21 - .L_20)
.L_20:
        /*000c*/ 	.word	0x00000000
        /*0010*/ 	.short	0x0002
        /*0012*/ 	.short	0x0010
        /*0014*/ 	.byte	0x00, 0xf0, 0x11, 0x00


	//----- nvinfo : EIATTR_KPARAM_INFO
	.align		4
.L_21:
        /*0018*/ 	.byte	0x04, 0x17
        /*001a*/ 	.short	(.L_23 - .L_22)
.L_22:
        /*001c*/ 	.word	0x00000000
        /*0020*/ 	.short	0x0001
        /*0022*/ 	.short	0x0008
        /*0024*/ 	.byte	0x00, 0xf5, 0x21, 0x00


	//----- nvinfo : EIATTR_KPARAM_INFO
	.align		4
.L_23:
        /*0028*/ 	.byte	0x04, 0x17
        /*002a*/ 	.short	(.L_25 - .L_24)
.L_24:
        /*002c*/ 	.word	0x00000000
        /*0030*/ 	.short	0x0000
        /*0032*/ 	.short	0x0000
        /*0034*/ 	.byte	0x00, 0xf5, 0x21, 0x00


	//----- nvinfo : EIATTR_SPARSE_MMA_MASK
	.align		4
.L_25:
        /*0038*/ 	.byte	0x03, 0x50
        /*003a*/ 	.short	0x0000


	//----- nvinfo : EIATTR_MAXREG_COUNT
	.align		4
        /*003c*/ 	.byte	0x03, 0x1b
        /*003e*/ 	.short	0x00ff


	//----- nvinfo : EIATTR_MERCURY_ISA_VERSION
	.align		4
        /*0040*/ 	.byte	0x03, 0x5f
        /*0042*/ 	.short	0x0101


	//----- nvinfo : EIATTR_VRC_CTA_INIT_COUNT
	.align		4
        /*0044*/ 	.byte	0x02, 0x4a
	.zero		1
	.zero		1


	//----- nvinfo : EIATTR_EXIT_INSTR_OFFSETS
	.align		4
        /*0048*/ 	.byte	0x04, 0x1c
        /*004a*/ 	.short	(.L_27 - .L_26)


	//   ....[0]....
.L_26:
        /*004c*/ 	.word	0x00000080


	//   ....[1]....
        /*0050*/ 	.word	0x00000130


	//----- nvinfo : EIATTR_CBANK_PARAM_SIZE
	.align		4
.L_27:
        /*0054*/ 	.byte	0x03, 0x19
        /*0056*/ 	.short	0x0014


	//----- nvinfo : EIATTR_PARAM_CBANK
	.align		4
        /*0058*/ 	.byte	0x04, 0x0a
        /*005a*/ 	.short	(.L_29 - .L_28)
	.align		4
.L_28:
        /*005c*/ 	.word	index@(.nv.constant0._Z18adjust_inter_blockPiS_i)
        /*0060*/ 	.short	0x0380
        /*0062*/ 	.short	0x0014


	//----- nvinfo : EIATTR_SW_WAR
	.align		4
.L_29:
        /*0064*/ 	.byte	0x04, 0x36
        /*0066*/ 	.short	(.L_31 - .L_30)
.L_30:
        /*0068*/ 	.word	0x00000008
.L_31:


//--------------------- .nv.info._Z17block_sums_kernelPiS_i --------------------------
	.section	.nv.info._Z17block_sums_kernelPiS_i,"",@"SHT_CUDA_INFO"
	.sectionflags	@""
	.align	4


	//----- nvinfo : EIATTR_CUDA_API_VERSION
	.align		4
        /*0000*/ 	.byte	0x04, 0x37
        /*0002*/ 	.short	(.L_33 - .L_32)
.L_32:
        /*0004*/ 	.word	0x00000082


	//----- nvinfo : EIATTR_KPARAM_INFO
	.align		4
.L_33:
        /*0008*/ 	.byte	0x04, 0x17
        /*000a*/ 	.short	(.L_35 - .L_34)
.L_34:
        /*000c*/ 	.word	0x00000000
        /*0010*/ 	.short	0x0002
        /*0012*/ 	.short	0x0010
        /*0014*/ 	.byte	0x00, 0xf0, 0x11, 0x00


	//----- nvinfo : EIATTR_KPARAM_INFO
	.align		4
.L_35:
        /*0018*/ 	.byte	0x04, 0x17
        /*001a*/ 	.short	(.L_37 - .L_36)
.L_36:
        /*001c*/ 	.word	0x00000000
        /*0020*/ 	.short	0x0001
        /*0022*/ 	.short	0x0008
        /*0024*/ 	.byte	0x00, 0xf5, 0x21, 0x00


	//----- nvinfo : EIATTR_KPARAM_INFO
	.align		4
.L_37:
        /*0028*/ 	.byte	0x04, 0x17
        /*002a*/ 	.short	(.L_39 - .L_38)
.L_38:
        /*002c*/ 	.word	0x00000000
        /*0030*/ 	.short	0x0000
        /*0032*/ 	.short	0x0000
        /*0034*/ 	.byte	0x00, 0xf5, 0x21, 0x00


	//----- nvinfo : EIATTR_SPARSE_MMA_MASK
	.align		4
.L_39:
        /*0038*/ 	.byte	0x03, 0x50
        /*003a*/ 	.short	0x0000


	//----- nvinfo : EIATTR_MAXREG_COUNT
	.align		4
        /*003c*/ 	.byte	0x03, 0x1b
        /*003e*/ 	.short	0x00ff


	//----- nvinfo : EIATTR_MERCURY_ISA_VERSION
	.align		4
        /*0040*/ 	.byte	0x03, 0x5f
        /*0042*/ 	.short	0x0101


	//----- nvinfo : EIATTR_VRC_CTA_INIT_COUNT
	.align		4
        /*0044*/ 	.byte	0x02, 0x4a
	.zero		1
	.zero		1


	//----- nvinfo : EIATTR_EXIT_INSTR_OFFSETS
	.align		4
        /*0048*/ 	.byte	0x04, 0x1c
        /*004a*/ 	.short	(.L_41 - .L_40)


	//   ....[0]....
.L_40:
        /*004c*/ 	.word	0x00000090


	//   ....[1]....
        /*0050*/ 	.word	0x00000110


	//----- nvinfo : EIATTR_CBANK_PARAM_SIZE
	.align		4
.L_41:
        /*0054*/ 	.byte	0x03, 0x19
        /*0056*/ 	.short	0x0014


	//----- nvinfo : EIATTR_PARAM_CBANK
	.align		4
        /*0058*/ 	.byte	0x04, 0x0a
        /*005a*/ 	.short	(.L_43 - .L_42)
	.align		4
.L_42:
        /*005c*/ 	.word	index@(.nv.constant0._Z17block_sums_kernelPiS_i)
        /*0060*/ 	.short	0x0380
        /*0062*/ 	.short	0x0014


	//----- nvinfo : EIATTR_SW_WAR
	.align		4
.L_43:
        /*0064*/ 	.byte	0x04, 0x36
        /*0066*/ 	.short	(.L_45 - .L_44)
.L_44:
        /*0068*/ 	.word	0x00000008
.L_45:


//--------------------- .nv.info._Z22prefix_sum_intra_blockPiS_i --------------------------
	.section	.nv.info._Z22prefix_sum_intra_blockPiS_i,"",@"SHT_CUDA_INFO"
	.sectionflags	@""
	.align	4


	//----- nvinfo : EIATTR_CUDA_API_VERSION
	.align		4
        /*0000*/ 	.byte	0x04, 0x37
        /*0002*/ 	.short	(.L_47 - .L_46)
.L_46:
        /*0004*/ 	.word	0x00000082


	//----- nvinfo : EIATTR_KPARAM_INFO
	.align		4
.L_47:
        /*0008*/ 	.byte	0x04, 0x17
        /*000a*/ 	.short	(.L_49 - .L_48)
.L_48:
        /*000c*/ 	.word	0x00000000
        /*0010*/ 	.short	0x0002
        /*0012*/ 	.short	0x0010
        /*0014*/ 	.byte	0x00, 0xf0, 0x11, 0x00


	//----- nvinfo : EIATTR_KPARAM_INFO
	.align		4
.L_49:
        /*0018*/ 	.byte	0x04, 0x17
        /*001a*/ 	.short	(.L_51 - .L_50)
.L_50:
        /*001c*/ 	.word	0x00000000
        /*0020*/ 	.short	0x0001
        /*0022*/ 	.short	0x0008
        /*0024*/ 	.byte	0x00, 0xf5, 0x21, 0x00


	//----- nvinfo : EIATTR_KPARAM_INFO
	.align		4
.L_51:
        /*0028*/ 	.byte	0x04, 0x17
        /*002a*/ 	.short	(.L_53 - .L_52)
.L_52:
        /*002c*/ 	.word	0x00000000
        /*0030*/ 	.short	0x0000
        /*0032*/ 	.short	0x0000
        /*0034*/ 	.byte	0x00, 0xf5, 0x21, 0x00


	//----- nvinfo : EIATTR_SPARSE_MMA_MASK
	.align		4
.L_53:
        /*0038*/ 	.byte	0x03, 0x50
        /*003a*/ 	.short	0x0000


	//----- nvinfo : EIATTR_MAXREG_COUNT
	.align		4
        /*003c*/ 	.byte	0x03, 0x1b
        /*003e*/ 	.short	0x00ff


	//----- nvinfo : EIATTR_NUM_BARRIERS
	.align		4
        /*0040*/ 	.byte	0x02, 0x4c
        /*0042*/ 	.byte	0x01
	.zero		1


	//----- nvinfo : EIATTR_MERCURY_ISA_VERSION
	.align		4
        /*0044*/ 	.byte	0x03, 0x5f
        /*0046*/ 	.short	0x0101


	//----- nvinfo : EIATTR_VRC_CTA_INIT_COUNT
	.align		4
        /*0048*/ 	.byte	0x02, 0x4a
	.zero		1
	.zero		1


	//----- nvinfo : EIATTR_EXIT_INSTR_OFFSETS
	.align		4
        /*004c*/ 	.byte	0x04, 0x1c
        /*004e*/ 	.short	(.L_55 - .L_54)


	//   ....[0]....
.L_54:
        /*0050*/ 	.word	0x00000240


	//   ....[1]....
        /*0054*/ 	.word	0x00000290


	//----- nvinfo : EIATTR_CBANK_PARAM_SIZE
	.align		4
.L_55:
        /*0058*/ 	.byte	0x03, 0x19
        /*005a*/ 	.short	0x0014


	//----- nvinfo : EIATTR_PARAM_CBANK
	.align		4
        /*005c*/ 	.byte	0x04, 0x0a
        /*005e*/ 	.short	(.L_57 - .L_56)
	.align		4
.L_56:
        /*0060*/ 	.word	index@(.nv.constant0._Z22prefix_sum_intra_blockPiS_i)
        /*0064*/ 	.short	0x0380
        /*0066*/ 	.short	0x0014


	//----- nvinfo : EIATTR_SW_WAR
	.align		4
.L_57:
        /*0068*/ 	.byte	0x04, 0x36
        /*006a*/ 	.short	(.L_59 - .L_58)
.L_58:
        /*006c*/ 	.word	0x00000008
.L_59:


//--------------------- .nv.callgraph             --------------------------
	.section	.nv.callgraph,"",@"SHT_CUDA_CALLGRAPH"
	.align	4
	.sectionentsize	8
	.align		4
        /*0000*/ 	.word	0x00000000
	.align		4
        /*0004*/ 	.word	0xffffffff
	.align		4
        /*0008*/ 	.word	0x00000000
	.align		4
        /*000c*/ 	.word	0xfffffffe
	.align		4
        /*0010*/ 	.word	0x00000000
	.align		4
        /*0014*/ 	.word	0xfffffffd
	.align		4
        /*0018*/ 	.word	0x00000000
	.align		4
        /*001c*/ 	.word	0xfffffffc


//--------------------- .text._Z18adjust_inter_blockPiS_i --------------------------
	.section	.text._Z18adjust_inter_blockPiS_i,"ax",@progbits
	.align	128
        .global         _Z18adjust_inter_blockPiS_i
        .type           _Z18adjust_inter_blockPiS_i,@function
        .size           _Z18adjust_inter_blockPiS_i,(.L_x_5 - _Z18adjust_inter_blockPiS_i)
        .other          _Z18adjust_inter_blockPiS_i,@"STO_CUDA_ENTRY STV_DEFAULT"
_Z18adjust_inter_blockPiS_i:
.text._Z18adjust_inter_blockPiS_i:
[----:B------:R-:W-:Y:S01]  /*0000*/  LDC R1, c[0x0][0x37c] ;  /* 0x0000df00ff017b82 */ /* 0x000fe20000000800 */
[----:B------:R-:W0:Y:S01]  /*0010*/  S2R R7, SR_TID.X ;  /* 0x0000000000077919 */ /* 0x000e220000002100 */
[----:B------:R-:W0:Y:S01]  /*0020*/  LDCU UR4, c[0x0][0x360] ;  /* 0x00006c00ff0477ac */ /* 0x000e220008000800 */
[----:B------:R-:W0:Y:S01]  /*0030*/  S2R R0, SR_CTAID.X ;  /* 0x0000000000007919 */ /* 0x000e220000002500 */
[----:B------:R-:W1:Y:S01]  /*0040*/  LDCU UR5, c[0x0][0x390] ;  /* 0x00007200ff0577ac */ /* 0x000e620008000800 */
[----:B0-----:R-:W-:-:S05]  /*0050*/  IMAD R7, R0, UR4, R7 ;  /* 0x0000000400077c24 */ /* 0x001fca000f8e0207 */
[----:B-1----:R-:W-:-:S04]  /*0060*/  ISETP.GE.AND P0, PT, R7, UR5, PT ;  /* 0x0000000507007c0c */ /* 0x002fc8000bf06270 */
[----:B------:R-:W-:-:S13]  /*0070*/  ISETP.EQ.OR P0, PT, R0, RZ, P0 ;  /* 0x000000ff0000720c */ /* 0x000fda0000702670 */
[----:B------:R-:W-:Y:S05]  /*0080*/  @P0 EXIT ;  /* 0x000000000000094d */ /* 0x000fea0003800000 */
[----:B------:R-:W0:Y:S01]  /*0090*/  LDC.64 R2, c[0x0][0x388] ;  /* 0x0000e200ff027b82 */ /* 0x000e220000000a00 */
[----:B------:R-:W1:Y:S01]  /*00a0*/  LDCU.64 UR4, c[0x0][0x358] ;  /* 0x00006b00ff0477ac */ /* 0x000e620008000a00 */
[----:B------:R-:W-:-:S06]  /*00b0*/  IADD3 R9, PT, PT, R0, -0x1, RZ ;  /* 0xffffffff00097810 */ /* 0x000fcc0007ffe0ff */
[----:B------:R-:W2:Y:S01]  /*00c0*/  LDC.64 R4, c[0x0][0x380] ;  /* 0x0000e000ff047b82 */ /* 0x000ea20000000a00 */
[----:B0-----:R-:W-:-:S06]  /*00d0*/  IMAD.WIDE.U32 R2, R9, 0x4, R2 ;  /* 0x0000000409027825 */ /* 0x001fcc00078e0002 */
[----:B-1----:R-:W3:Y:S01]  /*00e0*/  LDG.E R2, desc[UR4][R2.64] ;  /* 0x0000000402027981 */ /* 0x002ee2000c1e1900 */
[----:B--2---:R-:W-:-:S05]  /*00f0*/  IMAD.WIDE R4, R7, 0x4, R4 ;  /* 0x0000000407047825 */ /* 0x004fca00078e0204 */
[----:B------:R-:W3:Y:S02]  /*0100*/  LDG.E R7, desc[UR4][R4.64] ;  /* 0x0000000404077981 */ /* 0x000ee4000c1e1900 */
[----:B---3--:R-:W-:-:S05]  /*0110*/  IADD3 R7, PT, PT, R2, R7, RZ ;  /* 0x0000000702077210 */ /* 0x008fca0007ffe0ff */
[----:B------:R-:W-:Y:S01]  /*0120*/  STG.E desc[UR4][R4.64], R7 ;  /* 0x0000000704007986 */ /* 0x000fe2000c101904 */
[----:B------:R-:W-:Y:S05]  /*0130*/  EXIT ;  /* 0x000000000000794d */ /* 0x000fea0003800000 */
.L_x_0:
[----:B------:R-:W-:-:S00]  /*0140*/  BRA `(.L_x_0) ;  /* 0xfffffffc00fc7947 */ /* 0x000fc0000383ffff */
[----:B------:R-:W-:-:S00]  /*0150*/  NOP ;  /* 0x0000000000007918 */ /* 0x000fc00000000000 */
        /* <DEDUP_REMOVED lines=10> */
.L_x_5:


//--------------------- .text._Z17block_sums_kernelPiS_i --------------------------
	.section	.text._Z17block_sums_kernelPiS_i,"ax",@progbits
	.align	128
        .global         _Z17block_sums_kernelPiS_i
        .type           _Z17block_sums_kernelPiS_i,@function
        .size           _Z17block_sums_kernelPiS_i,(.L_x_6 - _Z17block_sums_kernelPiS_i)
        .other          _Z17block_sums_kernelPiS_i,@"STO_CUDA_ENTRY STV_DEFAULT"
_Z17block_sums_kernelPiS_i:
.text._Z17block_sums_kernelPiS_i:
[----:B------:R-:W-:Y:S01]  /*0000*/  LDC R1, c[0x0][0x37c] ;  /* 0x0000df00ff017b82 */ /* 0x000fe20000000800 */
[----:B------:R-:W0:Y:S01]  /*0010*/  S2R R0, SR_TID.X ;  /* 0x0000000000007919 */ /* 0x000e220000002100 */
[----:B------:R-:W1:Y:S01]  /*0020*/  LDCU UR5, c[0x0][0x360] ;  /* 0x00006c00ff0577ac */ /* 0x000e620008000800 */
[----:B------:R-:W2:Y:S01]  /*0030*/  S2R R7, SR_CTAID.X ;  /* 0x0000000000077919 */ /* 0x000ea20000002500 */
[----:B------:R-:W3:Y:S01]  /*0040*/  LDCU UR6, c[0x0][0x390] ;  /* 0x00007200ff0677ac */ /* 0x000ee20008000800 */
[----:B-1----:R-:W-:-:S06]  /*0050*/  UIADD3 UR4, UPT, UPT, UR5, -0x1, URZ ;  /* 0xffffffff05047890 */ /* 0x002fcc000fffe0ff */
[----:B0-----:R-:W-:Y:S01]  /*0060*/  ISETP.NE.AND P0, PT, R0, UR4, PT ;  /* 0x0000000400007c0c */ /* 0x001fe2000bf05270 */
[----:B--2---:R-:W-:-:S05]  /*0070*/  IMAD R5, R7, UR5, R0 ;  /* 0x0000000507057c24 */ /* 0x004fca000f8e0200 */
[----:B---3--:R-:W-:-:S13]  /*0080*/  ISETP.GE.OR P0, PT, R5, UR6, P0 ;  /* 0x0000000605007c0c */ /* 0x008fda0008706670 */
[----:B------:R-:W-:Y:S05]  /*0090*/  @P0 EXIT ;  /* 0x000000000000094d */ /* 0x000fea0003800000 */
[----:B------:R-:W0:Y:S01]  /*00a0*/  LDC.64 R2, c[0x0][0x380] ;  /* 0x0000e000ff027b82 */ /* 0x000e220000000a00 */
[----:B------:R-:W1:Y:S01]  /*00b0*/  LDCU.64 UR4, c[0x0][0x358] ;  /* 0x00006b00ff0477ac */ /* 0x000e620008000a00 */
[----:B0-----:R-:W-:-:S06]  /*00c0*/  IMAD.WIDE R2, R5, 0x4, R2 ;  /* 0x0000000405027825 */ /* 0x001fcc00078e0202 */
[----:B------:R-:W0:Y:S01]  /*00d0*/  LDC.64 R4, c[0x0][0x388] ;  /* 0x0000e200ff047b82 */ /* 0x000e220000000a00 */
[----:B-1----:R-:W2:Y:S01]  /*00e0*/  LDG.E R3, desc[UR4][R2.64] ;  /* 0x0000000402037981 */ /* 0x002ea2000c1e1900 */
[----:B0-----:R-:W-:-:S05]  /*00f0*/  IMAD.WIDE.U32 R4, R7, 0x4, R4 ;  /* 0x0000000407047825 */ /* 0x001fca00078e0004 */
[----:B--2---:R-:W-:Y:S01]  /*0100*/  STG.E desc[UR4][R4.64], R3 ;  /* 0x0000000304007986 */ /* 0x004fe2000c101904 */
[----:B------:R-:W-:Y:S05]  /*0110*/  EXIT ;  /* 0x000000000000794d */ /* 0x000fea0003800000 */
.L_x_1:
        /* <DEDUP_REMOVED lines=14> */
.L_x_6:


//--------------------- .text._Z22prefix_sum_intra_blockPiS_i --------------------------
	.section	.text._Z22prefix_sum_intra_blockPiS_i,"ax",@progbits
	.align	128
        .global         _Z22prefix_sum_intra_blockPiS_i
        .type           _Z22prefix_sum_intra_blockPiS_i,@function
        .size           _Z22prefix_sum_intra_blockPiS_i,(.L_x_7 - _Z22prefix_sum_intra_blockPiS_i)
        .other          _Z22prefix_sum_intra_blockPiS_i,@"STO_CUDA_ENTRY STV_DEFAULT"
_Z22prefix_sum_intra_blockPiS_i:
.text._Z22prefix_sum_intra_blockPiS_i:
[----:B------:R-:W-:Y:S01]  /*0000*/  LDC R1, c[0x0][0x37c] ;  /* 0x0000df00ff017b82 */ /* 0x000fe20000000800 */
[----:B------:R-:W0:Y:S07]  /*0010*/  S2R R4, SR_TID.X ;  /* 0x0000000000047919 */ /* 0x000e2e0000002100 */
[----:B------:R-:W0:Y:S01]  /*0020*/  S2UR UR4, SR_CTAID.X ;  /* 0x00000000000479c3 */ /* 0x000e220000002500 */
[----:B------:R-:W1:Y:S01]  /*0030*/  LDCU UR5, c[0x0][0x390] ;  /* 0x00007200ff0577ac */ /* 0x000e620008000800 */
[----:B------:R-:W2:Y:S06]  /*0040*/  LDCU.64 UR6, c[0x0][0x358] ;  /* 0x00006b00ff0677ac */ /* 0x000eac0008000a00 */
[----:B------:R-:W0:Y:S02]  /*0050*/  LDC R9, c[0x0][0x360] ;  /* 0x0000d800ff097b82 */ /* 0x000e240000000800 */
[----:B0-----:R-:W-:-:S05]  /*0060*/  IMAD R5, R9, UR4, R4 ;  /* 0x0000000409057c24 */ /* 0x001fca000f8e0204 */
[----:B-1----:R-:W-:-:S13]  /*0070*/  ISETP.GE.AND P0, PT, R5, UR5, PT ;  /* 0x0000000505007c0c */ /* 0x002fda000bf06270 */
[----:B------:R-:W0:Y:S02]  /*0080*/  @!P0 LDC.64 R2, c[0x0][0x380] ;  /* 0x0000e000ff028b82 */ /* 0x000e240000000a00 */
[----:B0-----:R-:W-:-:S06]  /*0090*/  @!P0 IMAD.WIDE R2, R5, 0x4, R2 ;  /* 0x0000000405028825 */ /* 0x001fcc00078e0202 */
[----:B--2---:R-:W2:Y:S01]  /*00a0*/  @!P0 LDG.E R3, desc[UR6][R2.64] ;  /* 0x0000000602038981 */ /* 0x004ea2000c1e1900 */
[----:B------:R-:W0:Y:S01]  /*00b0*/  S2UR UR5, SR_CgaCtaId ;  /* 0x00000000000579c3 */ /* 0x000e220000008800 */
[----:B------:R-:W-:Y:S01]  /*00c0*/  UMOV UR4, 0x400 ;  /* 0x0000040000047882 */ /* 0x000fe20000000000 */
[----:B------:R-:W-:Y:S01]  /*00d0*/  ISETP.GE.U32.AND P1, PT, R9, 0x2, PT ;  /* 0x000000020900780c */ /* 0x000fe20003f26070 */
[----:B0-----:R-:W-:-:S06]  /*00e0*/  ULEA UR4, UR5, UR4, 0x18 ;  /* 0x0000000405047291 */ /* 0x001fcc000f8ec0ff */
[----:B------:R-:W-:-:S05]  /*00f0*/  LEA R0, R4, UR4, 0x2 ;  /* 0x0000000404007c11 */ /* 0x000fca000f8e10ff */
[----:B--2---:R0:W-:Y:S04]  /*0100*/  @!P0 STS [R0], R3 ;  /* 0x0000000300008388 */ /* 0x0041e80000000800 */
[----:B------:R0:W-:Y:S01]  /*0110*/  @P0 STS [R0], RZ ;  /* 0x000000ff00000388 */ /* 0x0001e20000000800 */
[----:B------:R-:W-:Y:S06]  /*0120*/  BAR.SYNC.DEFER_BLOCKING 0x0 ;  /* 0x0000000000007b1d */ /* 0x000fec0000010000 */
[----:B------:R-:W-:Y:S05]  /*0130*/  @!P1 BRA `(.L_x_2) ;  /* 0x0000000000389947 */ /* 0x000fea0003800000 */
[----:B------:R-:W-:-:S05]  /*0140*/  UMOV UR5, 0x1 ;  /* 0x0000000100057882 */ /* 0x000fca0000000000 */
.L_x_3:
[----:B------:R-:W-:Y:S01]  /*0150*/  ISETP.GE.U32.AND P0, PT, R4, UR5, PT ;  /* 0x0000000504007c0c */ /* 0x000fe2000bf06070 */
[----:B------:R-:W-:-:S12]  /*0160*/  IMAD.MOV.U32 R2, RZ, RZ, RZ ;  /* 0x000000ffff027224 */ /* 0x000fd800078e00ff */
[----:B0-----:R-:W-:Y:S01]  /*0170*/  @P0 VIADD R3, R4, -UR5 ;  /* 0x8000000504030c36 */ /* 0x001fe20008000000 */
[----:B------:R-:W-:-:S04]  /*0180*/  USHF.L.U32 UR5, UR5, 0x1, URZ ;  /* 0x0000000105057899 */ /* 0x000fc800080006ff */
[----:B------:R-:W-:-:S05]  /*0190*/  @P0 LEA R3, R3, UR4, 0x2 ;  /* 0x0000000403030c11 */ /* 0x000fca000f8e10ff */
[----:B------:R-:W-:Y:S01]  /*01a0*/  @P0 LDS R2, [R3] ;  /* 0x0000000003020984 */ /* 0x000fe20000000800 */
[----:B------:R-:W-:Y:S06]  /*01b0*/  BAR.SYNC.DEFER_BLOCKING 0x0 ;  /* 0x0000000000007b1d */ /* 0x000fec0000010000 */
[----:B------:R-:W0:Y:S02]  /*01c0*/  @P0 LDS R7, [R0] ;  /* 0x0000000000070984 */ /* 0x000e240000000800 */
[----:B0-----:R-:W-:-:S05]  /*01d0*/  @P0 IMAD.IADD R7, R7, 0x1, R2 ;  /* 0x0000000107070824 */ /* 0x001fca00078e0202 */
[----:B------:R1:W-:Y:S01]  /*01e0*/  @P0 STS [R0], R7 ;  /* 0x0000000700000388 */ /* 0x0003e20000000800 */
[----:B------:R-:W-:Y:S01]  /*01f0*/  BAR.SYNC.DEFER_BLOCKING 0x0 ;  /* 0x0000000000007b1d */ /* 0x000fe20000010000 */
[----:B------:R-:W-:-:S13]  /*0200*/  ISETP.LE.U32.AND P0, PT, R9, UR5, PT ;  /* 0x0000000509007c0c */ /* 0x000fda000bf03070 */
[----:B-1----:R-:W-:Y:S05]  /*0210*/  @!P0 BRA `(.L_x_3) ;  /* 0xfffffffc00cc8947 */ /* 0x002fea000383ffff */
.L_x_2:
[----:B------:R-:W1:Y:S02]  /*0220*/  LDCU UR4, c[0x0][0x390] ;  /* 0x00007200ff0477ac */ /* 0x000e640008000800 */
[----:B-1----:R-:W-:-:S13]  /*0230*/  ISETP.GE.AND P0, PT, R5, UR4, PT ;  /* 0x0000000405007c0c */ /* 0x002fda000bf06270 */
[----:B------:R-:W-:Y:S05]  /*0240*/  @P0 EXIT ;  /* 0x000000000000094d */ /* 0x000fea0003800000 */
[----:B------:R-:W1:Y:S01]  /*0250*/  LDS R7, [R0] ;  /* 0x0000000000077984 */ /* 0x000e620000000800 */
[----:B0-----:R-:W0:Y:S02]  /*0260*/  LDC.64 R2, c[0x0][0x388] ;  /* 0x0000e200ff027b82 */ /* 0x001e240000000a00 */
[----:B0-----:R-:W-:-:S05]  /*0270*/  IMAD.WIDE R2, R5, 0x4, R2 ;  /* 0x0000000405027825 */ /* 0x001fca00078e0202 */
[----:B-1----:R-:W-:Y:S01]  /*0280*/  STG.E desc[UR6][R2.64], R7 ;  /* 0x0000000702007986 */ /* 0x002fe2000c101906 */
[----:B------:R-:W-:Y:S05]  /*0290*/  EXIT ;  /* 0x000000000000794d */ /* 0x000fea0003800000 */
.L_x_4:
        /* <DEDUP_REMOVED lines=14> */
.L_x_7:


//--------------------- .nv.shared.reserved.0     --------------------------
	.section	.nv.shared.reserved.0,"aw",@nobits
	.weak		__nv_reservedSMEM_offset_0_alias
	.size		__nv_reservedSMEM_offset_0_alias, 0, 64
	.other		__nv_reservedSMEM_offset_0_alias,@"STO_CUDA_RESERVED_SHARED STV_DEFAULT"
__nv_reservedSMEM_offset_0_alias:
	.zero		0
	.zero		64


//--------------------- .nv.shared._Z22prefix_sum_intra_blockPiS_i --------------------------
	.section	.nv.shared._Z22prefix_sum_intra_blockPiS_i,"aw",@nobits
	.sectionflags	@""
	.align	4
.nv.shared._Z22prefix_sum_intra_blockPiS_i:
	.zero		5120


//--------------------- .nv.constant0._Z18adjust_inter_blockPiS_i --------------------------
	.section	.nv.constant0._Z18adjust_inter_blockPiS_i,"a",@progbits
	.sectionflags	@""
	.align	4
.nv.constant0._Z18adjust_inter_blockPiS_i:
	.zero		916


//--------------------- .nv.constant0._Z17block_sums_kernelPiS_i --------------------------
	.section	.nv.constant0._Z17block_sums_kernelPiS_i,"a",@progbits
	.sectionflags	@""
	.align	4
.nv.constant0._Z17block_sums_kernelPiS_i:
	.zero		916


//--------------------- .nv.constant0._Z22prefix_sum_intra_blockPiS_i --------------------------
	.section	.nv.constant0._Z22prefix_sum_intra_blockPiS_i,"a",@progbits
	.sectionflags	@""
	.align	4
.nv.constant0._Z22prefix_sum_intra_blockPiS_i:
	.zero		916


//--------------------- SYMBOLS --------------------------

	.type		.nv.reservedSmem.offset0,@object
	.size		.nv.reservedSmem.offset0,0x4
	.type		.nv.reservedSmem.cap,@object
	.size		.nv.reservedSmem.cap,0x4
